//
// Generated by NVIDIA NVVM Compiler
//
// Compiler Build ID: CL-36424714
// Cuda compilation tools, release 13.0, V13.0.88
// Based on NVVM 20.0.0
//

.version 9.0
.target sm_100
.address_size 64

	// .globl	vector_copy

.visible .entry vector_copy(
	.param .u64 .ptr .align 1 vector_copy_param_0,
	.param .u64 .ptr .align 1 vector_copy_param_1
)
{
	.reg .b32 	%r<6>;
	.reg .b64 	%rd<8>;

	ld.param.u64 	%rd1, [vector_copy_param_0];
	ld.param.u64 	%rd2, [vector_copy_param_1];
	cvta.to.global.u64 	%rd3, %rd2;
	cvta.to.global.u64 	%rd4, %rd1;
	mov.u32 	%r1, %ctaid.x;
	mov.u32 	%r2, %ntid.x;
	mov.u32 	%r3, %tid.x;
	mad.lo.s32 	%r4, %r1, %r2, %r3;
	mul.wide.s32 	%rd5, %r4, 4;
	add.s64 	%rd6, %rd4, %rd5;
	ld.global.u32 	%r5, [%rd6];
	add.s64 	%rd7, %rd3, %rd5;
	st.global.u32 	[%rd7], %r5;
	ret;

}


// ===== COMPILED SASS (sm_100) =====

	.target	sm_100

	.elftype	@"ET_EXEC"


//--------------------- .note.nv.tkinfo           --------------------------
	.section	.note.nv.tkinfo,"",@"SHT_NOTE"
	.sectionflags	@"SHF_NOTE_NV_TKINFO"
	.tkinfo
        /*0018*/ 	.word	0x00000002
        /*0030*/ 	.string	""
        /*0030*/ 	.string	"ptxas"
        /*0030*/ 	.string	"Cuda compilation tools, release 13.0, V13.0.88"
        /*0030*/ 	.string	"Build cuda_13.0.r13.0/compiler.36424714_0"
        /*0030*/ 	.string	"-arch sm_100 -m 64 "



//--------------------- .note.nv.cuinfo           --------------------------
	.section	.note.nv.cuinfo,"",@"SHT_NOTE"
	.sectionflags	@"SHF_NOTE_NV_CUINFO"
        /*0018*/ 	.short	0x0002
        /*001a*/ 	.short	0x0064
        /*001c*/ 	.short	0x0082
	.zero		2


//--------------------- .nv.info                  --------------------------
	.section	.nv.info,"",@"SHT_CUDA_INFO"
	.align	4


	//----- nvinfo : EIATTR_REGCOUNT
	.align		4
        /*0000*/ 	.byte	0x04, 0x2f
        /*0002*/ 	.short	(.L_1 - .L_0)
	.align		4
.L_0:
        /*0004*/ 	.word	index@(vector_copy)
        /*0008*/ 	.word	0x0000000a


	//----- nvinfo : EIATTR_FRAME_SIZE
	.align		4
.L_1:
        /*000c*/ 	.byte	0x04, 0x11
        /*000e*/ 	.short	(.L_3 - .L_2)
	.align		4
.L_2:
        /*0010*/ 	.word	index@(vector_copy)
        /*0014*/ 	.word	0x00000000


	//----- nvinfo : EIATTR_MIN_STACK_SIZE
	.align		4
.L_3:
        /*0018*/ 	.byte	0x04, 0x12
        /*001a*/ 	.short	(.L_5 - .L_4)
	.align		4
.L_4:
        /*001c*/ 	.word	index@(vector_copy)
        /*0020*/ 	.word	0x00000000
.L_5:


//--------------------- .nv.compat                --------------------------
	.section	.nv.compat,"",@"SHT_CUDA_COMPAT_INFO"
	.align	4
        /*0000*/ 	.byte	0x02, 0x09, 0x00, 0x00, 0x02, 0x02, 0x01, 0x00, 0x02, 0x05, 0x05, 0x00, 0x03, 0x07, 0x01, 0x01
        /*0010*/ 	.byte	0x02, 0x03, 0x00, 0x00, 0x02, 0x06, 0x01, 0x00, 0x04, 0x0b, 0x08, 0x00, 0x09, 0x00, 0x00, 0x00
        /*0020*/ 	.byte	0x00, 0x00, 0x00, 0x00


//--------------------- .nv.info.vector_copy      --------------------------
	.section	.nv.info.vector_copy,"",@"SHT_CUDA_INFO"
	.sectionflags	@""
	.align	4


	//----- nvinfo : EIATTR_CUDA_API_VERSION
	.align		4
        /*0000*/ 	.byte	0x04, 0x37
        /*0002*/ 	.short	(.L_7 - .L_6)
.L_6:
        /*0004*/ 	.word	0x00000082


	//----- nvinfo : EIATTR_KPARAM_INFO
	.align		4
.L_7:
        /*0008*/ 	.byte	0x04, 0x17
        /*000a*/ 	.short	(.L_9 - .L_8)
.L_8:
        /*000c*/ 	.word	0x00000000
        /*0010*/ 	.short	0x0001
        /*0012*/ 	.short	0x0008
        /*0014*/ 	.byte	0x00, 0xf5, 0x21, 0x00


	//----- nvinfo : EIATTR_KPARAM_INFO
	.align		4
.L_9:
        /*0018*/ 	.byte	0x04, 0x17
        /*001a*/ 	.short	(.L_11 - .L_10)
.L_10:
        /*001c*/ 	.word	0x00000000
        /*0020*/ 	.short	0x0000
        /*0022*/ 	.short	0x0000
        /*0024*/ 	.byte	0x00, 0xf5, 0x21, 0x00


	//----- nvinfo : EIATTR_SPARSE_MMA_MASK
	.align		4
.L_11:
        /*0028*/ 	.byte	0x03, 0x50
        /*002a*/ 	.short	0x0000


	//----- nvinfo : EIATTR_MAXREG_COUNT
	.align		4
        /*002c*/ 	.byte	0x03, 0x1b
        /*002e*/ 	.short	0x00ff


	//----- nvinfo : EIATTR_MERCURY_ISA_VERSION
	.align		4
        /*0030*/ 	.byte	0x03, 0x5f
        /*0032*/ 	.short	0x0101


	//----- nvinfo : EIATTR_VRC_CTA_INIT_COUNT
	.align		4
        /*0034*/ 	.byte	0x02, 0x4a
	.zero		1
	.zero		1


	//----- nvinfo : EIATTR_EXIT_INSTR_OFFSETS
	.align		4
        /*0038*/ 	.byte	0x04, 0x1c
        /*003a*/ 	.short	(.L_13 - .L_12)


	//   ....[0]....
.L_12:
        /*003c*/ 	.word	0x000000c0


	//----- nvinfo : EIATTR_CBANK_PARAM_SIZE
	.align		4
.L_13:
        /*0040*/ 	.byte	0x03, 0x19
        /*0042*/ 	.short	0x0010


	//----- nvinfo : EIATTR_PARAM_CBANK
	.align		4
        /*0044*/ 	.byte	0x04, 0x0a
        /*0046*/ 	.short	(.L_15 - .L_14)
	.align		4
.L_14:
        /*0048*/ 	.word	index@(.nv.constant0.vector_copy)
        /*004c*/ 	.short	0x0380
        /*004e*/ 	.short	0x0010


	//----- nvinfo : EIATTR_SW_WAR
	.align		4
.L_15:
        /*0050*/ 	.byte	0x04, 0x36
        /*0052*/ 	.short	(.L_17 - .L_16)
.L_16:
        /*0054*/ 	.word	0x00000008
.L_17:


//--------------------- .nv.callgraph             --------------------------
	.section	.nv.callgraph,"",@"SHT_CUDA_CALLGRAPH"
	.align	4
	.sectionentsize	8
	.align		4
        /*0000*/ 	.word	0x00000000
	.align		4
        /*0004*/ 	.word	0xffffffff
	.align		4
        /*0008*/ 	.word	0x00000000
	.align		4
        /*000c*/ 	.word	0xfffffffe
	.align		4
        /*0010*/ 	.word	0x00000000
	.align		4
        /*0014*/ 	.word	0xfffffffd
	.align		4
        /*0018*/ 	.word	0x00000000
	.align		4
        /*001c*/ 	.word	0xfffffffc


//--------------------- .text.vector_copy         --------------------------
	.section	.text.vector_copy,"ax",@progbits
	.align	128
        .global         vector_copy
        .type           vector_copy,@function
        .size           vector_copy,(.L_x_1 - vector_copy)
        .other          vector_copy,@"STO_CUDA_ENTRY STV_DEFAULT"
vector_copy:
.text.vector_copy:
[----:B------:R-:W-:Y:S01]  /*0000*/  LDC R1, c[0x0][0x37c] ;  /* 0x0000df00ff017b82 */ /* 0x000fe20000000800 */
[----:B------:R-:W0:Y:S07]  /*0010*/  S2R R0, SR_TID.X ;  /* 0x0000000000007919 */ /* 0x000e2e0000002100 */
[----:B------:R-:W0:Y:S01]  /*0020*/  S2UR UR6, SR_CTAID.X ;  /* 0x00000000000679c3 */ /* 0x000e220000002500 */
[----:B------:R-:W1:Y:S07]  /*0030*/  LDCU.64 UR4, c[0x0][0x358] ;  /* 0x00006b00ff0477ac */ /* 0x000e6e0008000a00 */
[----:B------:R-:W0:Y:S08]  /*0040*/  LDC R7, c[0x0][0x360] ;  /* 0x0000d800ff077b82 */ /* 0x000e300000000800 */
[----:B------:R-:W2:Y:S08]  /*0050*/  LDC.64 R2, c[0x0][0x380] ;  /* 0x0000e000ff027b82 */ /* 0x000eb00000000a00 */
[----:B------:R-:W3:Y:S01]  /*0060*/  LDC.64 R4, c[0x0][0x388] ;  /* 0x0000e200ff047b82 */ /* 0x000ee20000000a00 */
[----:B0-----:R-:W-:-:S04]  /*0070*/  IMAD R7, R7, UR6, R0 ;  /* 0x0000000607077c24 */ /* 0x001fc8000f8e0200 */
[----:B--2---:R-:W-:-:S06]  /*0080*/  IMAD.WIDE R2, R7, 0x4, R2 ;  /* 0x0000000407027825 */ /* 0x004fcc00078e0202 */
[----:B-1----:R-:W2:Y:S01]  /*0090*/  LDG.E R3, desc[UR4][R2.64] ;  /* 0x0000000402037981 */ /* 0x002ea2000c1e1900 */
[----:B---3--:R-:W-:-:S05]  /*00a0*/  IMAD.WIDE R4, R7, 0x4, R4 ;  /* 0x0000000407047825 */ /* 0x008fca00078e0204 */
[----:B--2---:R-:W-:Y:S01]  /*00b0*/  STG.E desc[UR4][R4.64], R3 ;  /* 0x0000000304007986 */ /* 0x004fe2000c101904 */
[----:B------:R-:W-:Y:S05]  /*00c0*/  EXIT ;  /* 0x000000000000794d */ /* 0x000fea0003800000 */
.L_x_0:
[----:B------:R-:W-:-:S00]  /*00d0*/  BRA `(.L_x_0) ;  /* 0xfffffffc00fc7947 */ /* 0x000fc0000383ffff */
[----:B------:R-:W-:-:S00]  /*00e0*/  NOP ;  /* 0x0000000000007918 */ /* 0x000fc00000000000 */
        /* <DEDUP_REMOVED lines=9> */
.L_x_1:


//--------------------- .nv.shared.reserved.0     --------------------------
	.section	.nv.shared.reserved.0,"aw",@nobits
	.weak		__nv_reservedSMEM_offset_0_alias
	.size		__nv_reservedSMEM_offset_0_alias, 0, 64
	.other		__nv_reservedSMEM_offset_0_alias,@"STO_CUDA_RESERVED_SHARED STV_DEFAULT"
__nv_reservedSMEM_offset_0_alias:
	.zero		0
	.zero		64


//--------------------- .nv.constant0.vector_copy --------------------------
	.section	.nv.constant0.vector_copy,"a",@progbits
	.sectionflags	@""
	.align	4
.nv.constant0.vector_copy:
	.zero		912


//--------------------- SYMBOLS --------------------------

	.type		.nv.reservedSmem.offset0,@object
	.size		.nv.reservedSmem.offset0,0x4
